//
// Generated by NVIDIA NVVM Compiler
//
// Compiler Build ID: CL-36424714
// Cuda compilation tools, release 13.0, V13.0.88
// Based on NVVM 20.0.0
//

.version 9.0
.target sm_100
.address_size 64

	// .globl	_Z13StencilKernel6Matrix
// _ZZ13StencilKernel6MatrixE3Mat has been demoted

.visible .entry _Z13StencilKernel6Matrix(
	.param .align 8 .b8 _Z13StencilKernel6Matrix_param_0[24]
)
{
	.reg .pred 	%p<6>;
	.reg .b32 	%r<28>;
	.reg .b32 	%f<16>;
	.reg .b64 	%rd<8>;
	// demoted variable
	.shared .align 4 .b8 _ZZ13StencilKernel6MatrixE3Mat[4096];
	ld.param.u32 	%r1, [_Z13StencilKernel6Matrix_param_0];
	ld.param.u32 	%r10, [_Z13StencilKernel6Matrix_param_0+8];
	ld.param.u64 	%rd2, [_Z13StencilKernel6Matrix_param_0+16];
	mov.u32 	%r11, %ctaid.y;
	mov.u32 	%r12, %ctaid.x;
	mov.u32 	%r2, %tid.y;
	mov.u32 	%r3, %tid.x;
	cvta.to.global.u64 	%rd3, %rd2;
	mul.lo.s32 	%r13, %r11, %r10;
	shl.b32 	%r14, %r13, 5;
	shl.b32 	%r15, %r12, 5;
	add.s32 	%r16, %r14, %r15;
	cvt.s64.s32 	%rd4, %r16;
	shr.s32 	%r17, %r1, 31;
	shr.u32 	%r18, %r17, 27;
	add.s32 	%r19, %r1, %r18;
	shr.s32 	%r4, %r19, 5;
	setp.lt.s32 	%p1, %r1, 32;
	mad.lo.s32 	%r20, %r10, %r2, %r3;
	cvt.s64.s32 	%rd5, %r20;
	add.s64 	%rd6, %rd4, %rd5;
	shl.b64 	%rd7, %rd6, 2;
	add.s64 	%rd1, %rd3, %rd7;
	mov.f32 	%f15, 0f00000000;
	@%p1 bra 	$L__BB0_7;
	shl.b32 	%r21, %r2, 7;
	mov.u32 	%r22, _ZZ13StencilKernel6MatrixE3Mat;
	add.s32 	%r5, %r22, %r21;
	shl.b32 	%r23, %r3, 2;
	add.s32 	%r6, %r5, %r23;
	and.b32  	%r24, %r1, 2147483616;
	setp.eq.s32 	%p2, %r24, 32;
	@%p2 bra 	$L__BB0_5;
	and.b32  	%r25, %r4, 67108862;
	neg.s32 	%r27, %r25;
$L__BB0_3:
	ld.global.f32 	%f7, [%rd1];
	st.shared.f32 	[%r6], %f7;
	bar.sync 	0;
	ld.global.f32 	%f8, [%rd1];
	st.shared.f32 	[%r6], %f8;
	bar.sync 	0;
	add.s32 	%r27, %r27, 2;
	setp.ne.s32 	%p3, %r27, 0;
	@%p3 bra 	$L__BB0_3;
	ld.shared.f32 	%f9, [%r5+124];
	ld.shared.f32 	%f10, [%r5+120];
	add.f32 	%f15, %f9, %f10;
$L__BB0_5:
	and.b32  	%r26, %r4, 1;
	setp.eq.b32 	%p4, %r26, 1;
	not.pred 	%p5, %p4;
	@%p5 bra 	$L__BB0_7;
	ld.global.f32 	%f11, [%rd1];
	st.shared.f32 	[%r6], %f11;
	bar.sync 	0;
	ld.shared.f32 	%f12, [%r5+124];
	ld.shared.f32 	%f13, [%r5+120];
	add.f32 	%f15, %f12, %f13;
$L__BB0_7:
	st.global.f32 	[%rd1], %f15;
	ret;

}


// ===== COMPILED SASS (sm_100) =====

	.target	sm_100

	.elftype	@"ET_EXEC"


//--------------------- .note.nv.tkinfo           --------------------------
	.section	.note.nv.tkinfo,"",@"SHT_NOTE"
	.sectionflags	@"SHF_NOTE_NV_TKINFO"
	.tkinfo
        /*0018*/ 	.word	0x00000002
        /*0030*/ 	.string	""
        /*0030*/ 	.string	"ptxas"
        /*0030*/ 	.string	"Cuda compilation tools, release 13.0, V13.0.88"
        /*0030*/ 	.string	"Build cuda_13.0.r13.0/compiler.36424714_0"
        /*0030*/ 	.string	"-arch sm_100 -m 64 "



//--------------------- .note.nv.cuinfo           --------------------------
	.section	.note.nv.cuinfo,"",@"SHT_NOTE"
	.sectionflags	@"SHF_NOTE_NV_CUINFO"
        /*0018*/ 	.short	0x0002
        /*001a*/ 	.short	0x0064
        /*001c*/ 	.short	0x0082
	.zero		2


//--------------------- .nv.info                  --------------------------
	.section	.nv.info,"",@"SHT_CUDA_INFO"
	.align	4


	//----- nvinfo : EIATTR_REGCOUNT
	.align		4
        /*0000*/ 	.byte	0x04, 0x2f
        /*0002*/ 	.short	(.L_1 - .L_0)
	.align		4
.L_0:
        /*0004*/ 	.word	index@(_Z13StencilKernel6Matrix)
        /*0008*/ 	.word	0x0000000e


	//----- nvinfo : EIATTR_FRAME_SIZE
	.align		4
.L_1:
        /*000c*/ 	.byte	0x04, 0x11
        /*000e*/ 	.short	(.L_3 - .L_2)
	.align		4
.L_2:
        /*0010*/ 	.word	index@(_Z13StencilKernel6Matrix)
        /*0014*/ 	.word	0x00000000


	//----- nvinfo : EIATTR_MIN_STACK_SIZE
	.align		4
.L_3:
        /*0018*/ 	.byte	0x04, 0x12
        /*001a*/ 	.short	(.L_5 - .L_4)
	.align		4
.L_4:
        /*001c*/ 	.word	index@(_Z13StencilKernel6Matrix)
        /*0020*/ 	.word	0x00000000
.L_5:


//--------------------- .nv.compat                --------------------------
	.section	.nv.compat,"",@"SHT_CUDA_COMPAT_INFO"
	.align	4
        /*0000*/ 	.byte	0x02, 0x09, 0x00, 0x00, 0x02, 0x02, 0x01, 0x00, 0x02, 0x05, 0x05, 0x00, 0x03, 0x07, 0x01, 0x01
        /*0010*/ 	.byte	0x02, 0x03, 0x00, 0x00, 0x02, 0x06, 0x01, 0x00, 0x04, 0x0b, 0x08, 0x00, 0x09, 0x00, 0x00, 0x00
        /*0020*/ 	.byte	0x00, 0x00, 0x00, 0x00


//--------------------- .nv.info._Z13StencilKernel6Matrix --------------------------
	.section	.nv.info._Z13StencilKernel6Matrix,"",@"SHT_CUDA_INFO"
	.sectionflags	@""
	.align	4


	//----- nvinfo : EIATTR_CUDA_API_VERSION
	.align		4
        /*0000*/ 	.byte	0x04, 0x37
        /*0002*/ 	.short	(.L_7 - .L_6)
.L_6:
        /*0004*/ 	.word	0x00000082


	//----- nvinfo : EIATTR_KPARAM_INFO
	.align		4
.L_7:
        /*0008*/ 	.byte	0x04, 0x17
        /*000a*/ 	.short	(.L_9 - .L_8)
.L_8:
        /*000c*/ 	.word	0x00000000
        /*0010*/ 	.short	0x0000
        /*0012*/ 	.short	0x0000
        /*0014*/ 	.byte	0x00, 0xf0, 0x61, 0x00


	//----- nvinfo : EIATTR_SPARSE_MMA_MASK
	.align		4
.L_9:
        /*0018*/ 	.byte	0x03, 0x50
        /*001a*/ 	.short	0x0000


	//----- nvinfo : EIATTR_MAXREG_COUNT
	.align		4
        /*001c*/ 	.byte	0x03, 0x1b
        /*001e*/ 	.short	0x00ff


	//----- nvinfo : EIATTR_NUM_BARRIERS
	.align		4
        /*0020*/ 	.byte	0x02, 0x4c
        /*0022*/ 	.byte	0x01
	.zero		1


	//----- nvinfo : EIATTR_MERCURY_ISA_VERSION
	.align		4
        /*0024*/ 	.byte	0x03, 0x5f
        /*0026*/ 	.short	0x0101


	//----- nvinfo : EIATTR_VRC_CTA_INIT_COUNT
	.align		4
        /*0028*/ 	.byte	0x02, 0x4a
	.zero		1
	.zero		1


	//----- nvinfo : EIATTR_EXIT_INSTR_OFFSETS
	.align		4
        /*002c*/ 	.byte	0x04, 0x1c
        /*002e*/ 	.short	(.L_11 - .L_10)


	//   ....[0]....
.L_10:
        /*0030*/ 	.word	0x000006a0


	//----- nvinfo : EIATTR_CBANK_PARAM_SIZE
	.align		4
.L_11:
        /*0034*/ 	.byte	0x03, 0x19
        /*0036*/ 	.short	0x0018


	//----- nvinfo : EIATTR_PARAM_CBANK
	.align		4
        /*0038*/ 	.byte	0x04, 0x0a
        /*003a*/ 	.short	(.L_13 - .L_12)
	.align		4
.L_12:
        /*003c*/ 	.word	index@(.nv.constant0._Z13StencilKernel6Matrix)
        /*0040*/ 	.short	0x0380
        /*0042*/ 	.short	0x0018


	//----- nvinfo : EIATTR_SW_WAR
	.align		4
.L_13:
        /*0044*/ 	.byte	0x04, 0x36
        /*0046*/ 	.short	(.L_15 - .L_14)
.L_14:
        /*0048*/ 	.word	0x00000008
.L_15:


//--------------------- .nv.callgraph             --------------------------
	.section	.nv.callgraph,"",@"SHT_CUDA_CALLGRAPH"
	.align	4
	.sectionentsize	8
	.align		4
        /*0000*/ 	.word	0x00000000
	.align		4
        /*0004*/ 	.word	0xffffffff
	.align		4
        /*0008*/ 	.word	0x00000000
	.align		4
        /*000c*/ 	.word	0xfffffffe
	.align		4
        /*0010*/ 	.word	0x00000000
	.align		4
        /*0014*/ 	.word	0xfffffffd
	.align		4
        /*0018*/ 	.word	0x00000000
	.align		4
        /*001c*/ 	.word	0xfffffffc


//--------------------- .text._Z13StencilKernel6Matrix --------------------------
	.section	.text._Z13StencilKernel6Matrix,"ax",@progbits
	.align	128
        .global         _Z13StencilKernel6Matrix
        .type           _Z13StencilKernel6Matrix,@function
        .size           _Z13StencilKernel6Matrix,(.L_x_8 - _Z13StencilKernel6Matrix)
        .other          _Z13StencilKernel6Matrix,@"STO_CUDA_ENTRY STV_DEFAULT"
_Z13StencilKernel6Matrix:
.text._Z13StencilKernel6Matrix:
[----:B------:R-:W-:Y:S01]  /*0000*/  LDC R1, c[0x0][0x37c] ;  /* 0x0000df00ff017b82 */ /* 0x000fe20000000800 */
[----:B------:R-:W0:Y:S07]  /*0010*/  S2R R0, SR_CTAID.X ;  /* 0x0000000000007919 */ /* 0x000e2e0000002500 */
[----:B------:R-:W0:Y:S01]  /*0020*/  S2UR UR4, SR_CTAID.Y ;  /* 0x00000000000479c3 */ /* 0x000e220000002600 */
[----:B------:R-:W1:Y:S01]  /*0030*/  LDCU UR7, c[0x0][0x380] ;  /* 0x00007000ff0777ac */ /* 0x000e620008000800 */
[----:B------:R-:W2:Y:S01]  /*0040*/  S2R R4, SR_TID.Y ;  /* 0x0000000000047919 */ /* 0x000ea20000002200 */
[----:B------:R-:W3:Y:S01]  /*0050*/  LDCU.64 UR8, c[0x0][0x390] ;  /* 0x00007200ff0877ac */ /* 0x000ee20008000a00 */
[----:B------:R-:W2:Y:S04]  /*0060*/  S2R R7, SR_TID.X ;  /* 0x0000000000077919 */ /* 0x000ea80000002100 */
[----:B------:R-:W0:Y:S01]  /*0070*/  LDC R3, c[0x0][0x388] ;  /* 0x0000e200ff037b82 */ /* 0x000e220000000800 */
[----:B------:R-:W4:Y:S01]  /*0080*/  LDCU.64 UR10, c[0x0][0x358] ;  /* 0x00006b00ff0a77ac */ /* 0x000f220008000a00 */
[----:B-1----:R-:W-:Y:S01]  /*0090*/  UISETP.GE.AND UP0, UPT, UR7, 0x20, UPT ;  /* 0x000000200700788c */ /* 0x002fe2000bf06270 */
[----:B0-----:R-:W-:-:S04]  /*00a0*/  IMAD R0, R3, UR4, R0 ;  /* 0x0000000403007c24 */ /* 0x001fc8000f8e0200 */
[----:B------:R-:W-:Y:S02]  /*00b0*/  IMAD.SHL.U32 R0, R0, 0x20, RZ ;  /* 0x0000002000007824 */ /* 0x000fe400078e00ff */
[----:B--2---:R-:W-:-:S05]  /*00c0*/  IMAD R3, R4, R3, R7 ;  /* 0x0000000304037224 */ /* 0x004fca00078e0207 */
[----:B------:R-:W-:Y:S02]  /*00d0*/  SHF.R.S32.HI R5, RZ, 0x1f, R3 ;  /* 0x0000001fff057819 */ /* 0x000fe40000011403 */
[----:B------:R-:W-:-:S04]  /*00e0*/  IADD3 R3, P0, PT, R0, R3, RZ ;  /* 0x0000000300037210 */ /* 0x000fc80007f1e0ff */
[----:B------:R-:W-:Y:S01]  /*00f0*/  LEA.HI.X.SX32 R0, R0, R5, 0x1, P0 ;  /* 0x0000000500007211 */ /* 0x000fe200000f0eff */
[----:B------:R-:W-:Y:S01]  /*0100*/  HFMA2 R5, -RZ, RZ, 0, 0 ;  /* 0x00000000ff057431 */ /* 0x000fe200000001ff */
[----:B---3--:R-:W-:-:S04]  /*0110*/  LEA R2, P0, R3, UR8, 0x2 ;  /* 0x0000000803027c11 */ /* 0x008fc8000f8010ff */
[----:B------:R-:W-:Y:S01]  /*0120*/  LEA.HI.X R3, R3, UR9, R0, 0x2, P0 ;  /* 0x0000000903037c11 */ /* 0x000fe200080f1400 */
[----:B----4-:R-:W-:Y:S08]  /*0130*/  BRA.U !UP0, `(.L_x_0) ;  /* 0x0000000508547547 */ /* 0x010ff0000b800000 */
[----:B------:R-:W0:Y:S01]  /*0140*/  S2UR UR5, SR_CgaCtaId ;  /* 0x00000000000579c3 */ /* 0x000e220000008800 */
[----:B------:R-:W-:Y:S01]  /*0150*/  ULOP3.LUT UR8, UR7, 0x7fffffe0, URZ, 0xc0, !UPT ;  /* 0x7fffffe007087892 */ /* 0x000fe2000f8ec0ff */
[----:B------:R-:W-:Y:S01]  /*0160*/  UMOV UR4, 0x400 ;  /* 0x0000040000047882 */ /* 0x000fe20000000000 */
[----:B------:R-:W-:Y:S02]  /*0170*/  USHF.R.S32.HI UR6, URZ, 0x1f, UR7 ;  /* 0x0000001fff067899 */ /* 0x000fe40008011407 */
[----:B------:R-:W-:Y:S02]  /*0180*/  UISETP.NE.AND UP0, UPT, UR8, 0x20, UPT ;  /* 0x000000200800788c */ /* 0x000fe4000bf05270 */
[----:B------:R-:W-:-:S04]  /*0190*/  ULEA.HI UR6, UR6, UR7, URZ, 0x5 ;  /* 0x0000000706067291 */ /* 0x000fc8000f8f28ff */
[----:B------:R-:W-:Y:S02]  /*01a0*/  USHF.R.S32.HI UR6, URZ, 0x5, UR6 ;  /* 0x00000005ff067899 */ /* 0x000fe40008011406 */
[----:B0-----:R-:W-:-:S06]  /*01b0*/  ULEA UR4, UR5, UR4, 0x18 ;  /* 0x0000000405047291 */ /* 0x001fcc000f8ec0ff */
[----:B------:R-:W-:-:S05]  /*01c0*/  LEA R0, R4, UR4, 0x7 ;  /* 0x0000000404007c11 */ /* 0x000fca000f8e38ff */
[----:B------:R-:W-:Y:S01]  /*01d0*/  IMAD R4, R7, 0x4, R0 ;  /* 0x0000000407047824 */ /* 0x000fe200078e0200 */
[----:B------:R-:W-:Y:S06]  /*01e0*/  BRA.U !UP0, `(.L_x_1) ;  /* 0x0000000508087547 */ /* 0x000fec000b800000 */
[----:B------:R-:W-:-:S04]  /*01f0*/  ULOP3.LUT UR4, UR6, 0x3fffffe, URZ, 0xc0, !UPT ;  /* 0x03fffffe06047892 */ /* 0x000fc8000f8ec0ff */
[----:B------:R-:W-:-:S04]  /*0200*/  UIADD3 UR4, UPT, UPT, -UR4, URZ, URZ ;  /* 0x000000ff04047290 */ /* 0x000fc8000fffe1ff */
[----:B------:R-:W-:-:S09]  /*0210*/  UISETP.GE.AND UP0, UPT, UR4, URZ, UPT ;  /* 0x000000ff0400728c */ /* 0x000fd2000bf06270 */
[----:B------:R-:W-:Y:S05]  /*0220*/  BRA.U UP0, `(.L_x_2) ;  /* 0x0000000100cc7547 */ /* 0x000fea000b800000 */
[----:B------:R-:W-:Y:S02]  /*0230*/  UIADD3 UR5, UPT, UPT, -UR4, URZ, URZ ;  /* 0x000000ff04057290 */ /* 0x000fe4000fffe1ff */
[----:B------:R-:W-:Y:S02]  /*0240*/  UPLOP3.LUT UP0, UPT, UPT, UPT, UPT, 0x80, 0x8 ;  /* 0x000000000008789c */ /* 0x000fe40003f0f070 */
[----:B------:R-:W-:-:S09]  /*0250*/  UISETP.GT.AND UP1, UPT, UR5, 0x6, UPT ;  /* 0x000000060500788c */ /* 0x000fd2000bf24270 */
[----:B------:R-:W-:Y:S05]  /*0260*/  BRA.U !UP1, `(.L_x_3) ;  /* 0x0000000109707547 */ /* 0x000fea000b800000 */
[----:B------:R-:W-:-:S11]  /*0270*/  UPLOP3.LUT UP0, UPT, UPT, UPT, UPT, 0x40, 0x4 ;  /* 0x000000000004789c */ /* 0x000fd60003f0e870 */
.L_x_4:
[----:B0-----:R-:W2:Y:S04]  /*0280*/  LDG.E R5, desc[UR10][R2.64] ;  /* 0x0000000a02057981 */ /* 0x001ea8000c1e1900 */
[----:B--2---:R0:W-:Y:S01]  /*0290*/  STS [R4], R5 ;  /* 0x0000000504007388 */ /* 0x0041e20000000800 */
[----:B------:R-:W-:Y:S06]  /*02a0*/  BAR.SYNC.DEFER_BLOCKING 0x0 ;  /* 0x0000000000007b1d */ /* 0x000fec0000010000 */
[----:B------:R-:W2:Y:S04]  /*02b0*/  LDG.E R7, desc[UR10][R2.64] ;  /* 0x0000000a02077981 */ /* 0x000ea8000c1e1900 */
[----:B--2---:R1:W-:Y:S01]  /*02c0*/  STS [R4], R7 ;  /* 0x0000000704007388 */ /* 0x0043e20000000800 */
[----:B------:R-:W-:Y:S06]  /*02d0*/  BAR.SYNC.DEFER_BLOCKING 0x0 ;  /* 0x0000000000007b1d */ /* 0x000fec0000010000 */
[----:B------:R-:W2:Y:S04]  /*02e0*/  LDG.E R9, desc[UR10][R2.64] ;  /* 0x0000000a02097981 */ /* 0x000ea8000c1e1900 */
[----:B--2---:R2:W-:Y:S01]  /*02f0*/  STS [R4], R9 ;  /* 0x0000000904007388 */ /* 0x0045e20000000800 */
[----:B------:R-:W-:Y:S06]  /*0300*/  BAR.SYNC.DEFER_BLOCKING 0x0 ;  /* 0x0000000000007b1d */ /* 0x000fec0000010000 */
[----:B------:R-:W3:Y:S04]  /*0310*/  LDG.E R11, desc[UR10][R2.64] ;  /* 0x0000000a020b7981 */ /* 0x000ee8000c1e1900 */
[----:B---3--:R3:W-:Y:S01]  /*0320*/  STS [R4], R11 ;  /* 0x0000000b04007388 */ /* 0x0087e20000000800 */
[----:B------:R-:W-:Y:S06]  /*0330*/  BAR.SYNC.DEFER_BLOCKING 0x0 ;  /* 0x0000000000007b1d */ /* 0x000fec0000010000 */
[----:B0-----:R-:W4:Y:S04]  /*0340*/  LDG.E R5, desc[UR10][R2.64] ;  /* 0x0000000a02057981 */ /* 0x001f28000c1e1900 */
[----:B----4-:R0:W-:Y:S01]  /*0350*/  STS [R4], R5 ;  /* 0x0000000504007388 */ /* 0x0101e20000000800 */
[----:B------:R-:W-:Y:S06]  /*0360*/  BAR.SYNC.DEFER_BLOCKING 0x0 ;  /* 0x0000000000007b1d */ /* 0x000fec0000010000 */
[----:B-1----:R-:W4:Y:S04]  /*0370*/  LDG.E R7, desc[UR10][R2.64] ;  /* 0x0000000a02077981 */ /* 0x002f28000c1e1900 */
[----:B----4-:R0:W-:Y:S01]  /*0380*/  STS [R4], R7 ;  /* 0x0000000704007388 */ /* 0x0101e20000000800 */
[----:B------:R-:W-:Y:S06]  /*0390*/  BAR.SYNC.DEFER_BLOCKING 0x0 ;  /* 0x0000000000007b1d */ /* 0x000fec0000010000 */
[----:B--2---:R-:W2:Y:S04]  /*03a0*/  LDG.E R9, desc[UR10][R2.64] ;  /* 0x0000000a02097981 */ /* 0x004ea8000c1e1900 */
[----:B--2---:R0:W-:Y:S01]  /*03b0*/  STS [R4], R9 ;  /* 0x0000000904007388 */ /* 0x0041e20000000800 */
[----:B------:R-:W-:Y:S06]  /*03c0*/  BAR.SYNC.DEFER_BLOCKING 0x0 ;  /* 0x0000000000007b1d */ /* 0x000fec0000010000 */
[----:B---3--:R-:W2:Y:S01]  /*03d0*/  LDG.E R11, desc[UR10][R2.64] ;  /* 0x0000000a020b7981 */ /* 0x008ea2000c1e1900 */
[----:B------:R-:W-:-:S04]  /*03e0*/  UIADD3 UR4, UPT, UPT, UR4, 0x8, URZ ;  /* 0x0000000804047890 */ /* 0x000fc8000fffe0ff */
[----:B------:R-:W-:Y:S01]  /*03f0*/  UISETP.GE.AND UP1, UPT, UR4, -0x6, UPT ;  /* 0xfffffffa0400788c */ /* 0x000fe2000bf26270 */
[----:B--2---:R0:W-:Y:S01]  /*0400*/  STS [R4], R11 ;  /* 0x0000000b04007388 */ /* 0x0041e20000000800 */
[----:B------:R-:W-:Y:S07]  /*0410*/  BAR.SYNC.DEFER_BLOCKING 0x0 ;  /* 0x0000000000007b1d */ /* 0x000fee0000010000 */
[----:B------:R-:W-:Y:S05]  /*0420*/  BRA.U !UP1, `(.L_x_4) ;  /* 0xfffffffd09947547 */ /* 0x000fea000b83ffff */
.L_x_3:
[----:B------:R-:W-:-:S04]  /*0430*/  UIADD3 UR5, UPT, UPT, -UR4, URZ, URZ ;  /* 0x000000ff04057290 */ /* 0x000fc8000fffe1ff */
[----:B------:R-:W-:-:S09]  /*0440*/  UISETP.GT.AND UP1, UPT, UR5, 0x2, UPT ;  /* 0x000000020500788c */ /* 0x000fd2000bf24270 */
[----:B------:R-:W-:Y:S05]  /*0450*/  BRA.U !UP1, `(.L_x_5) ;  /* 0x0000000109387547 */ /* 0x000fea000b800000 */
        /* <DEDUP_REMOVED lines=9> */
[----:B------:R-:W2:Y:S01]  /*04f0*/  LDG.E R11, desc[UR10][R2.64] ;  /* 0x0000000a020b7981 */ /* 0x000ea2000c1e1900 */
[----:B------:R-:W-:-:S02]  /*0500*/  UIADD3 UR4, UPT, UPT, UR4, 0x4, URZ ;  /* 0x0000000404047890 */ /* 0x000fc4000fffe0ff */
[----:B------:R-:W-:Y:S01]  /*0510*/  UPLOP3.LUT UP0, UPT, UPT, UPT, UPT, 0x40, 0x4 ;  /* 0x000000000004789c */ /* 0x000fe20003f0e870 */
[----:B--2---:R1:W-:Y:S01]  /*0520*/  STS [R4], R11 ;  /* 0x0000000b04007388 */ /* 0x0043e20000000800 */
[----:B------:R-:W-:Y:S09]  /*0530*/  BAR.SYNC.DEFER_BLOCKING 0x0 ;  /* 0x0000000000007b1d */ /* 0x000ff20000010000 */
.L_x_5:
[----:B------:R-:W-:-:S09]  /*0540*/  UISETP.NE.OR UP0, UPT, UR4, URZ, UP0 ;  /* 0x000000ff0400728c */ /* 0x000fd20008705670 */
[----:B------:R-:W-:Y:S05]  /*0550*/  BRA.U !UP0, `(.L_x_6) ;  /* 0x0000000108247547 */ /* 0x000fea000b800000 */
.L_x_2:
[----:B012---:R-:W2:Y:S04]  /*0560*/  LDG.E R5, desc[UR10][R2.64] ;  /* 0x0000000a02057981 */ /* 0x007ea8000c1e1900 */
[----:B--2---:R2:W-:Y:S01]  /*0570*/  STS [R4], R5 ;  /* 0x0000000504007388 */ /* 0x0045e20000000800 */
[----:B------:R-:W-:Y:S06]  /*0580*/  BAR.SYNC.DEFER_BLOCKING 0x0 ;  /* 0x0000000000007b1d */ /* 0x000fec0000010000 */
[----:B------:R-:W3:Y:S01]  /*0590*/  LDG.E R7, desc[UR10][R2.64] ;  /* 0x0000000a02077981 */ /* 0x000ee2000c1e1900 */
[----:B------:R-:W-:-:S04]  /*05a0*/  UIADD3 UR4, UPT, UPT, UR4, 0x2, URZ ;  /* 0x0000000204047890 */ /* 0x000fc8000fffe0ff */
[----:B------:R-:W-:Y:S01]  /*05b0*/  UISETP.NE.AND UP0, UPT, UR4, URZ, UPT ;  /* 0x000000ff0400728c */ /* 0x000fe2000bf05270 */
[----:B---3--:R2:W-:Y:S01]  /*05c0*/  STS [R4], R7 ;  /* 0x0000000704007388 */ /* 0x0085e20000000800 */
[----:B------:R-:W-:Y:S07]  /*05d0*/  BAR.SYNC.DEFER_BLOCKING 0x0 ;  /* 0x0000000000007b1d */ /* 0x000fee0000010000 */
[----:B------:R-:W-:Y:S05]  /*05e0*/  BRA.U UP0, `(.L_x_2) ;  /* 0xfffffffd00dc7547 */ /* 0x000fea000b83ffff */
.L_x_6:
[----:B012---:R-:W0:Y:S02]  /*05f0*/  LDS.64 R6, [R0+0x78] ;  /* 0x0000780000067984 */ /* 0x007e240000000a00 */
[----:B0-----:R-:W-:-:S07]  /*0600*/  FADD R5, R7, R6 ;  /* 0x0000000607057221 */ /* 0x001fce0000000000 */
.L_x_1:
[----:B------:R-:W-:-:S04]  /*0610*/  ULOP3.LUT UR4, UR6, 0x1, URZ, 0xc0, !UPT ;  /* 0x0000000106047892 */ /* 0x000fc8000f8ec0ff */
[----:B------:R-:W-:-:S09]  /*0620*/  UISETP.NE.U32.AND UP0, UPT, UR4, 0x1, UPT ;  /* 0x000000010400788c */ /* 0x000fd2000bf05070 */
[----:B------:R-:W-:Y:S05]  /*0630*/  BRA.U UP0, `(.L_x_0) ;  /* 0x0000000100147547 */ /* 0x000fea000b800000 */
[----:B------:R-:W2:Y:S04]  /*0640*/  LDG.E R7, desc[UR10][R2.64] ;  /* 0x0000000a02077981 */ /* 0x000ea8000c1e1900 */
[----:B--2---:R-:W-:Y:S01]  /*0650*/  STS [R4], R7 ;  /* 0x0000000704007388 */ /* 0x004fe20000000800 */
[----:B------:R-:W-:Y:S06]  /*0660*/  BAR.SYNC.DEFER_BLOCKING 0x0 ;  /* 0x0000000000007b1d */ /* 0x000fec0000010000 */
[----:B------:R-:W0:Y:S02]  /*0670*/  LDS.64 R8, [R0+0x78] ;  /* 0x0000780000087984 */ /* 0x000e240000000a00 */
[----:B0-----:R-:W-:-:S07]  /*0680*/  FADD R5, R9, R8 ;  /* 0x0000000809057221 */ /* 0x001fce0000000000 */
.L_x_0:
[----:B------:R-:W-:Y:S01]  /*0690*/  STG.E desc[UR10][R2.64], R5 ;  /* 0x0000000502007986 */ /* 0x000fe2000c10190a */
[----:B------:R-:W-:Y:S05]  /*06a0*/  EXIT ;  /* 0x000000000000794d */ /* 0x000fea0003800000 */
.L_x_7:
[----:B------:R-:W-:-:S00]  /*06b0*/  BRA `(.L_x_7) ;  /* 0xfffffffc00fc7947 */ /* 0x000fc0000383ffff */
[----:B------:R-:W-:-:S00]  /*06c0*/  NOP ;  /* 0x0000000000007918 */ /* 0x000fc00000000000 */
        /* <DEDUP_REMOVED lines=11> */
.L_x_8:


//--------------------- .nv.shared._Z13StencilKernel6Matrix --------------------------
	.section	.nv.shared._Z13StencilKernel6Matrix,"aw",@nobits
	.sectionflags	@""
	.align	4
.nv.shared._Z13StencilKernel6Matrix:
	.zero		5120


//--------------------- .nv.shared.reserved.0     --------------------------
	.section	.nv.shared.reserved.0,"aw",@nobits
	.weak		__nv_reservedSMEM_offset_0_alias
	.size		__nv_reservedSMEM_offset_0_alias, 0, 64
	.other		__nv_reservedSMEM_offset_0_alias,@"STO_CUDA_RESERVED_SHARED STV_DEFAULT"
__nv_reservedSMEM_offset_0_alias:
	.zero		0
	.zero		64


//--------------------- .nv.constant0._Z13StencilKernel6Matrix --------------------------
	.section	.nv.constant0._Z13StencilKernel6Matrix,"a",@progbits
	.sectionflags	@""
	.align	4
.nv.constant0._Z13StencilKernel6Matrix:
	.zero		920


//--------------------- SYMBOLS --------------------------

	.type		.nv.reservedSmem.offset0,@object
	.size		.nv.reservedSmem.offset0,0x4
	.type		.nv.reservedSmem.cap,@object
	.size		.nv.reservedSmem.cap,0x4
